	.headerflags	@"EF_CUDA_TEXMODE_UNIFIED EF_CUDA_64BIT_ADDRESS EF_CUDA_ACCELERATORS EF_CUDA_SM90 EF_CUDA_VIRTUAL_SM(EF_CUDA_SM90)"
	.elftype	@"ET_EXEC"


//--------------------- .nv.info                  --------------------------
	.section	.nv.info,"",@"SHT_CUDA_INFO"
	.align	4


	//----- nvinfo : EIATTR_REGCOUNT
	.align		4
        /*0000*/ 	.byte	0x04, 0x2f
        /*0002*/ 	.short	(.L_3 - .L_2)
	.align		4
.L_2:
        /*0004*/ 	.word	index@(triton_poi_fused__native_batch_norm_legit_no_training_convolution_leaky_relu_0)
        /*0008*/ 	.word	0x0000001b


	//----- nvinfo : EIATTR_MIN_STACK_SIZE
	.align		4
.L_3:
        /*000c*/ 	.byte	0x04, 0x12
        /*000e*/ 	.short	(.L_5 - .L_4)
	.align		4
.L_4:
        /*0010*/ 	.word	index@(triton_poi_fused__native_batch_norm_legit_no_training_convolution_leaky_relu_0)
        /*0014*/ 	.word	0x00000000


	//----- nvinfo : EIATTR_FRAME_SIZE
	.align		4
.L_5:
        /*0018*/ 	.byte	0x04, 0x11
        /*001a*/ 	.short	(.L_7 - .L_6)
	.align		4
.L_6:
        /*001c*/ 	.word	index@(triton_poi_fused__native_batch_norm_legit_no_training_convolution_leaky_relu_0)
        /*0020*/ 	.word	0x00000000


	//----- nvinfo : EIATTR_MIN_STACK_SIZE
	.align		4
.L_7:
        /*0024*/ 	.byte	0x04, 0x12
        /*0026*/ 	.short	(.L_9 - .L_8)
	.align		4
.L_8:
        /*0028*/ 	.word	index@(triton_poi_fused__native_batch_norm_legit_no_training_convolution_leaky_relu_0)
        /*002c*/ 	.word	0x00000000
.L_9:


//--------------------- .nv.info.triton_poi_fused__native_batch_norm_legit_no_training_convolution_leaky_relu_0 --------------------------
	.section	.nv.info.triton_poi_fused__native_batch_norm_legit_no_training_convolution_leaky_relu_0,"",@"SHT_CUDA_INFO"
	.sectionflags	@""
	.align	4


	//----- nvinfo : EIATTR_CUDA_API_VERSION
	.align		4
        /*0000*/ 	.byte	0x04, 0x37
        /*0002*/ 	.short	(.L_11 - .L_10)
.L_10:
        /*0004*/ 	.word	0x0000007c


	//----- nvinfo : EIATTR_KPARAM_INFO
	.align		4
.L_11:
        /*0008*/ 	.byte	0x04, 0x17
        /*000a*/ 	.short	(.L_13 - .L_12)
.L_12:
        /*000c*/ 	.word	0x00000000
        /*0010*/ 	.short	0x0007
        /*0012*/ 	.short	0x0038
        /*0014*/ 	.byte	0x00, 0xf0, 0x11, 0x00


	//----- nvinfo : EIATTR_KPARAM_INFO
	.align		4
.L_13:
        /*0018*/ 	.byte	0x04, 0x17
        /*001a*/ 	.short	(.L_15 - .L_14)
.L_14:
        /*001c*/ 	.word	0x00000000
        /*0020*/ 	.short	0x0006
        /*0022*/ 	.short	0x0030
        /*0024*/ 	.byte	0x00, 0xf4, 0x21, 0x00


	//----- nvinfo : EIATTR_KPARAM_INFO
	.align		4
.L_15:
        /*0028*/ 	.byte	0x04, 0x17
        /*002a*/ 	.short	(.L_17 - .L_16)
.L_16:
        /*002c*/ 	.word	0x00000000
        /*0030*/ 	.short	0x0005
        /*0032*/ 	.short	0x0028
        /*0034*/ 	.byte	0x00, 0xf4, 0x21, 0x00


	//----- nvinfo : EIATTR_KPARAM_INFO
	.align		4
.L_17:
        /*0038*/ 	.byte	0x04, 0x17
        /*003a*/ 	.short	(.L_19 - .L_18)
.L_18:
        /*003c*/ 	.word	0x00000000
        /*0040*/ 	.short	0x0004
        /*0042*/ 	.short	0x0020
        /*0044*/ 	.byte	0x00, 0xf4, 0x21, 0x00


	//----- nvinfo : EIATTR_KPARAM_INFO
	.align		4
.L_19:
        /*0048*/ 	.byte	0x04, 0x17
        /*004a*/ 	.short	(.L_21 - .L_20)
.L_20:
        /*004c*/ 	.word	0x00000000
        /*0050*/ 	.short	0x0003
        /*0052*/ 	.short	0x0018
        /*0054*/ 	.byte	0x00, 0xf4, 0x21, 0x00


	//----- nvinfo : EIATTR_KPARAM_INFO
	.align		4
.L_21:
        /*0058*/ 	.byte	0x04, 0x17
        /*005a*/ 	.short	(.L_23 - .L_22)
.L_22:
        /*005c*/ 	.word	0x00000000
        /*0060*/ 	.short	0x0002
        /*0062*/ 	.short	0x0010
        /*0064*/ 	.byte	0x00, 0xf4, 0x21, 0x00


	//----- nvinfo : EIATTR_KPARAM_INFO
	.align		4
.L_23:
        /*0068*/ 	.byte	0x04, 0x17
        /*006a*/ 	.short	(.L_25 - .L_24)
.L_24:
        /*006c*/ 	.word	0x00000000
        /*0070*/ 	.short	0x0001
        /*0072*/ 	.short	0x0008
        /*0074*/ 	.byte	0x00, 0xf4, 0x21, 0x00


	//----- nvinfo : EIATTR_KPARAM_INFO
	.align		4
.L_25:
        /*0078*/ 	.byte	0x04, 0x17
        /*007a*/ 	.short	(.L_27 - .L_26)
.L_26:
        /*007c*/ 	.word	0x00000000
        /*0080*/ 	.short	0x0000
        /*0082*/ 	.short	0x0000
        /*0084*/ 	.byte	0x00, 0xf4, 0x21, 0x00


	//----- nvinfo : EIATTR_SPARSE_MMA_MASK
	.align		4
.L_27:
        /*0088*/ 	.byte	0x03, 0x50
        /*008a*/ 	.short	0x0000


	//----- nvinfo : EIATTR_MAXREG_COUNT
	.align		4
        /*008c*/ 	.byte	0x03, 0x1b
        /*008e*/ 	.short	0x00ff


	//----- nvinfo : EIATTR_EXIT_INSTR_OFFSETS
	.align		4
        /*0090*/ 	.byte	0x04, 0x1c
        /*0092*/ 	.short	(.L_29 - .L_28)


	//   ....[0]....
.L_28:
        /*0094*/ 	.word	0x00000520


	//   ....[1]....
        /*0098*/ 	.word	0x00000540


	//----- nvinfo : EIATTR_REQNTID
	.align		4
.L_29:
        /*009c*/ 	.byte	0x04, 0x10
        /*009e*/ 	.short	(.L_31 - .L_30)
.L_30:
        /*00a0*/ 	.word	0x00000020
        /*00a4*/ 	.word	0x00000001
        /*00a8*/ 	.word	0x00000001


	//----- nvinfo : EIATTR_CBANK_PARAM_SIZE
	.align		4
.L_31:
        /*00ac*/ 	.byte	0x03, 0x19
        /*00ae*/ 	.short	0x003c


	//----- nvinfo : EIATTR_PARAM_CBANK
	.align		4
        /*00b0*/ 	.byte	0x04, 0x0a
        /*00b2*/ 	.short	(.L_33 - .L_32)
	.align		4
.L_32:
        /*00b4*/ 	.word	index@(.nv.constant0.triton_poi_fused__native_batch_norm_legit_no_training_convolution_leaky_relu_0)
        /*00b8*/ 	.short	0x0210
        /*00ba*/ 	.short	0x003c


	//----- nvinfo : EIATTR_SW_WAR
	.align		4
.L_33:
        /*00bc*/ 	.byte	0x04, 0x36
        /*00be*/ 	.short	(.L_35 - .L_34)
.L_34:
        /*00c0*/ 	.word	0x00000008
.L_35:


//--------------------- .nv.callgraph             --------------------------
	.section	.nv.callgraph,"",@"SHT_CUDA_CALLGRAPH"
	.align	4
	.sectionentsize	8
	.align		4
        /*0000*/ 	.word	0x00000000
	.align		4
        /*0004*/ 	.word	0xffffffff
	.align		4
        /*0008*/ 	.word	0x00000000
	.align		4
        /*000c*/ 	.word	0xfffffffe
	.align		4
        /*0010*/ 	.word	0x00000000
	.align		4
        /*0014*/ 	.word	0xfffffffd
	.align		4
        /*0018*/ 	.word	0x00000000
	.align		4
        /*001c*/ 	.word	0xfffffffc


//--------------------- .nv.constant4             --------------------------
	.section	.nv.constant4,"a",@progbits
	.align	8
	.align		8
.nv.constant4:
        /*0000*/ 	.dword	_$_str
	.align		8
        /*0008*/ 	.dword	_$_str_$_2


//--------------------- .text.triton_poi_fused__native_batch_norm_legit_no_training_convolution_leaky_relu_0 --------------------------
	.section	.text.triton_poi_fused__native_batch_norm_legit_no_training_convolution_leaky_relu_0,"ax",@progbits
	.align	128
        .global         triton_poi_fused__native_batch_norm_legit_no_training_convolution_leaky_relu_0
        .type           triton_poi_fused__native_batch_norm_legit_no_training_convolution_leaky_relu_0,@function
        .size           triton_poi_fused__native_batch_norm_legit_no_training_convolution_leaky_relu_0,(.L_x_1 - triton_poi_fused__native_batch_norm_legit_no_training_convolution_leaky_relu_0)
        .other          triton_poi_fused__native_batch_norm_legit_no_training_convolution_leaky_relu_0,@"STO_CUDA_ENTRY STV_DEFAULT"
triton_poi_fused__native_batch_norm_legit_no_training_convolution_leaky_relu_0:
.text.triton_poi_fused__native_batch_norm_legit_no_training_convolution_leaky_relu_0:
[----:B------:R-:W0:Y:S01]  /*0000*/  LDC R1, c[0x0][0x28] ;  /* 0x00000a00ff017b82 */ /* 0x000e220000000800 */
[----:B------:R-:W1:Y:S07]  /*0010*/  S2R R0, SR_TID.X ;  /* 0x0000000000007919 */ /* 0x000e6e0000002100 */
[----:B------:R-:W2:Y:S01]  /*0020*/  LDC.64 R6, c[0x0][0x230] ;  /* 0x00008c00ff067b82 */ /* 0x000ea20000000a00 */
[----:B------:R-:W-:Y:S01]  /*0030*/  HFMA2.MMA R22, -RZ, RZ, 0, 0 ;  /* 0x00000000ff167435 */ /* 0x000fe200000001ff */
[----:B------:R-:W-:Y:S01]  /*0040*/  CS2R R20, SRZ ;  /* 0x0000000000147805 */ /* 0x000fe2000001ff00 */
[----:B------:R-:W3:Y:S01]  /*0050*/  S2R R5, SR_CTAID.X ;  /* 0x0000000000057919 */ /* 0x000ee20000002500 */
[----:B------:R-:W-:-:S04]  /*0060*/  ULDC.64 UR4, c[0x0][0x208] ;  /* 0x0000820000047ab9 */ /* 0x000fc80000000a00 */
[----:B------:R-:W4:Y:S08]  /*0070*/  LDC.64 R8, c[0x0][0x220] ;  /* 0x00008800ff087b82 */ /* 0x000f300000000a00 */
[----:B------:R-:W5:Y:S08]  /*0080*/  LDC.64 R10, c[0x0][0x228] ;  /* 0x00008a00ff0a7b82 */ /* 0x000f700000000a00 */
[----:B------:R-:W4:Y:S01]  /*0090*/  LDC.64 R12, c[0x0][0x238] ;  /* 0x00008e00ff0c7b82 */ /* 0x000f220000000a00 */
[----:B-1----:R-:W-:-:S07]  /*00a0*/  SHF.L.U32 R0, R0, 0x1, RZ ;  /* 0x0000000100007819 */ /* 0x002fce00000006ff */
[----:B------:R-:W1:Y:S01]  /*00b0*/  LDC.64 R14, c[0x0][0x240] ;  /* 0x00009000ff0e7b82 */ /* 0x000e620000000a00 */
[----:B---3--:R-:W-:Y:S02]  /*00c0*/  SHF.R.S32.HI R3, RZ, 0x19, R5 ;  /* 0x00000019ff037819 */ /* 0x008fe40000011405 */
[----:B------:R-:W-:Y:S02]  /*00d0*/  LOP3.LUT R0, R0, 0x3e, RZ, 0xc0, !PT ;  /* 0x0000003e00007812 */ /* 0x000fe400078ec0ff */
[----:B------:R-:W-:Y:S02]  /*00e0*/  SGXT R3, R3, 0x1 ;  /* 0x000000010303781a */ /* 0x000fe40000000200 */
[----:B------:R-:W-:-:S04]  /*00f0*/  LEA R0, R5, R0, 0x6 ;  /* 0x0000000005007211 */ /* 0x000fc800078e30ff */
[----:B------:R-:W-:Y:S02]  /*0100*/  LEA.HI R3, R3, R0, RZ, 0x2 ;  /* 0x0000000003037211 */ /* 0x000fe400078f10ff */
[----:B------:R-:W-:Y:S02]  /*0110*/  ISETP.GE.AND P0, PT, R0, 0x40, PT ;  /* 0x000000400000780c */ /* 0x000fe40003f06270 */
[----:B------:R-:W-:-:S04]  /*0120*/  SHF.R.S32.HI R3, RZ, 0x2, R3 ;  /* 0x00000002ff037819 */ /* 0x000fc80000011403 */
[----:B------:R-:W-:-:S04]  /*0130*/  LEA.HI R2, R3, R3, RZ, 0x2 ;  /* 0x0000000303027211 */ /* 0x000fc800078f10ff */
[----:B------:R-:W-:-:S04]  /*0140*/  LOP3.LUT R2, R2, 0xfffffffc, RZ, 0xc0, !PT ;  /* 0xfffffffc02027812 */ /* 0x000fc800078ec0ff */
[----:B------:R-:W-:Y:S02]  /*0150*/  IADD3 R17, R3, -R2, RZ ;  /* 0x8000000203117210 */ /* 0x000fe40007ffe0ff */
[----:B------:R-:W3:Y:S03]  /*0160*/  LDC.64 R2, c[0x0][0x210] ;  /* 0x00008400ff027b82 */ /* 0x000ee60000000a00 */
[----:B--2---:R-:W-:-:S05]  /*0170*/  IMAD.WIDE R6, R17, 0x4, R6 ;  /* 0x0000000411067825 */ /* 0x004fca00078e0206 */
[----:B------:R-:W2:Y:S04]  /*0180*/  @!P0 LDG.E.EL R20, desc[UR4][R6.64] ;  /* 0x0000000406148981 */ /* 0x000ea8000c2e1900 */
[----:B------:R4:W2:Y:S01]  /*0190*/  @!P0 LDG.E.EL R22, desc[UR4][R6.64] ;  /* 0x0000000406168981 */ /* 0x0008a2000c2e1900 */
[----:B------:R-:W-:Y:S02]  /*01a0*/  CS2R R18, SRZ ;  /* 0x0000000000127805 */ /* 0x000fe4000001ff00 */
[----:B------:R-:W-:Y:S02]  /*01b0*/  MOV R16, RZ ;  /* 0x000000ff00107202 */ /* 0x000fe40000000f00 */
[----:B------:R-:W-:Y:S01]  /*01c0*/  CS2R R4, SRZ ;  /* 0x0000000000047805 */ /* 0x000fe2000001ff00 */
[----:B----4-:R-:W-:-:S04]  /*01d0*/  IMAD.WIDE R6, R17, 0x4, R8 ;  /* 0x0000000411067825 */ /* 0x010fc800078e0208 */
[----:B---3--:R-:W-:Y:S01]  /*01e0*/  IMAD.WIDE R2, R0, 0x4, R2 ;  /* 0x0000000400027825 */ /* 0x008fe200078e0202 */
[----:B------:R-:W3:Y:S03]  /*01f0*/  @!P0 LDG.E.EL R16, desc[UR4][R6.64] ;  /* 0x0000000406108981 */ /* 0x000ee6000c2e1900 */
[C---:B-----5:R-:W-:Y:S01]  /*0200*/  IMAD.WIDE R8, R17.reuse, 0x4, R10 ;  /* 0x0000000411087825 */ /* 0x060fe200078e020a */
[----:B------:R-:W3:Y:S03]  /*0210*/  @!P0 LDG.E.64 R4, desc[UR4][R2.64] ;  /* 0x0000000402048981 */ /* 0x000ee6000c1e1b00 */
[C---:B0-----:R-:W-:Y:S01]  /*0220*/  IMAD.WIDE R10, R17.reuse, 0x4, R12 ;  /* 0x00000004110a7825 */ /* 0x041fe200078e020c */
[----:B------:R-:W4:Y:S03]  /*0230*/  @!P0 LDG.E.EL R19, desc[UR4][R6.64] ;  /* 0x0000000406138981 */ /* 0x000f26000c2e1900 */
[----:B-1----:R-:W-:Y:S01]  /*0240*/  IMAD.WIDE R12, R17, 0x4, R14 ;  /* 0x00000004110c7825 */ /* 0x002fe200078e020e */
[----:B------:R-:W-:Y:S01]  /*0250*/  HFMA2.MMA R17, -RZ, RZ, 0, 0 ;  /* 0x00000000ff117435 */ /* 0x000fe200000001ff */
[----:B------:R-:W5:Y:S01]  /*0260*/  @!P0 LDG.E.EL R21, desc[UR4][R8.64] ;  /* 0x0000000408158981 */ /* 0x000f62000c2e1900 */
[----:B------:R-:W-:-:S02]  /*0270*/  CS2R R14, SRZ ;  /* 0x00000000000e7805 */ /* 0x000fc4000001ff00 */
[----:B------:R-:W-:Y:S01]  /*0280*/  MOV R24, RZ ;  /* 0x000000ff00187202 */ /* 0x000fe20000000f00 */
[----:B------:R-:W4:Y:S04]  /*0290*/  @!P0 LDG.E.EL R18, desc[UR4][R8.64] ;  /* 0x0000000408128981 */ /* 0x000f28000c2e1900 */
[----:B------:R-:W5:Y:S04]  /*02a0*/  @!P0 LDG.E.EL R14, desc[UR4][R10.64] ;  /* 0x000000040a0e8981 */ /* 0x000f68000c2e1900 */
[----:B------:R0:W5:Y:S04]  /*02b0*/  @!P0 LDG.E.EL R15, desc[UR4][R10.64] ;  /* 0x000000040a0f8981 */ /* 0x000168000c2e1900 */
[----:B------:R-:W5:Y:S04]  /*02c0*/  @!P0 LDG.E.EL R17, desc[UR4][R12.64] ;  /* 0x000000040c118981 */ /* 0x000f68000c2e1900 */
[----:B------:R3:W5:Y:S01]  /*02d0*/  @!P0 LDG.E.EL R24, desc[UR4][R12.64] ;  /* 0x000000040c188981 */ /* 0x000762000c2e1900 */
[----:B0-----:R-:W-:Y:S01]  /*02e0*/  HFMA2.MMA R10, -RZ, RZ, 1.625, 0 ;  /* 0x3e800000ff0a7435 */ /* 0x001fe200000001ff */
[----:B--2---:R-:W-:Y:S01]  /*02f0*/  FADD R20, R20, 9.9999997473787516356e-06 ;  /* 0x3727c5ac14147421 */ /* 0x004fe20000000000 */
[----:B------:R-:W-:-:S03]  /*0300*/  FADD R22, R22, 9.9999997473787516356e-06 ;  /* 0x3727c5ac16167421 */ /* 0x000fc60000000000 */
[----:B------:R-:W0:Y:S08]  /*0310*/  MUFU.SQRT R6, R20 ;  /* 0x0000001400067308 */ /* 0x000e300000002000 */
[----:B------:R-:W1:Y:S01]  /*0320*/  MUFU.SQRT R7, R22 ;  /* 0x0000001600077308 */ /* 0x000e620000002000 */
[C---:B0-----:R-:W-:Y:S02]  /*0330*/  FSETP.GT.AND P1, PT, R6.reuse, 8.50705917302346158658e+37, PT ;  /* 0x7e8000000600780b */ /* 0x041fe40003f24000 */
[----:B------:R-:W-:-:S02]  /*0340*/  FSETP.GEU.AND P3, PT, R6, 1.175494350822287508e-38, PT ;  /* 0x008000000600780b */ /* 0x000fc40003f6e000 */
[C---:B-1----:R-:W-:Y:S02]  /*0350*/  FSETP.GT.AND P2, PT, R7.reuse, 8.50705917302346158658e+37, PT ;  /* 0x7e8000000700780b */ /* 0x042fe40003f44000 */
[----:B------:R-:W-:-:S07]  /*0360*/  FSETP.GEU.AND P4, PT, R7, 1.175494350822287508e-38, PT ;  /* 0x008000000700780b */ /* 0x000fce0003f8e000 */
[----:B------:R-:W-:-:S04]  /*0370*/  @P1 FMUL R6, R6, 0.25 ;  /* 0x3e80000006061820 */ /* 0x000fc80000400000 */
[----:B------:R-:W-:Y:S01]  /*0380*/  @!P3 FMUL R6, R6, 16777216 ;  /* 0x4b8000000606b820 */ /* 0x000fe20000400000 */
[----:B------:R-:W-:-:S04]  /*0390*/  @P2 FMUL R7, R7, 0.25 ;  /* 0x3e80000007072820 */ /* 0x000fc80000400000 */
[----:B------:R-:W-:Y:S01]  /*03a0*/  @!P4 FMUL R7, R7, 16777216 ;  /* 0x4b8000000707c820 */ /* 0x000fe20000400000 */
[----:B------:R-:W0:Y:S01]  /*03b0*/  MUFU.RCP R6, R6 ;  /* 0x0000000600067308 */ /* 0x000e220000001000 */
[----:B------:R-:W-:-:S07]  /*03c0*/  FSEL R9, R10, 1, P1 ;  /* 0x3f8000000a097808 */ /* 0x000fce0000800000 */
[----:B------:R-:W1:Y:S01]  /*03d0*/  MUFU.RCP R7, R7 ;  /* 0x0000000700077308 */ /* 0x000e620000001000 */
[----:B------:R-:W-:Y:S01]  /*03e0*/  FSEL R10, R10, 1, P2 ;  /* 0x3f8000000a0a7808 */ /* 0x000fe20001000000 */
[----:B------:R-:W-:Y:S01]  /*03f0*/  @!P3 FMUL R9, R9, 16777216 ;  /* 0x4b8000000909b820 */ /* 0x000fe20000400000 */
[----:B---3--:R-:W-:Y:S01]  /*0400*/  FADD R13, R16, R5 ;  /* 0x00000005100d7221 */ /* 0x008fe20000000000 */
[----:B----4-:R-:W-:Y:S02]  /*0410*/  FADD R12, R19, R4 ;  /* 0x00000004130c7221 */ /* 0x010fe40000000000 */
[----:B------:R-:W-:Y:S01]  /*0420*/  @!P4 FMUL R10, R10, 16777216 ;  /* 0x4b8000000a0ac820 */ /* 0x000fe20000400000 */
[----:B0-----:R-:W-:Y:S01]  /*0430*/  FMUL R8, R6, R9 ;  /* 0x0000000906087220 */ /* 0x001fe20000400000 */
[----:B-----5:R-:W-:Y:S01]  /*0440*/  FADD R21, R12, -R21 ;  /* 0x800000150c157221 */ /* 0x020fe20000000000 */
[----:B------:R-:W-:Y:S01]  /*0450*/  FADD R18, R13, -R18 ;  /* 0x800000120d127221 */ /* 0x000fe20000000000 */
[----:B------:R-:W0:Y:S01]  /*0460*/  LDC.64 R4, c[0x0][0x218] ;  /* 0x00008600ff047b82 */ /* 0x000e220000000a00 */
[----:B-1----:R-:W-:Y:S01]  /*0470*/  FMUL R9, R7, R10 ;  /* 0x0000000a07097220 */ /* 0x002fe20000400000 */
[----:B------:R-:W-:-:S03]  /*0480*/  FMUL R8, R21, R8 ;  /* 0x0000000815087220 */ /* 0x000fc60000400000 */
[----:B------:R-:W-:Y:S01]  /*0490*/  FMUL R9, R18, R9 ;  /* 0x0000000912097220 */ /* 0x000fe20000400000 */
[----:B------:R-:W-:-:S03]  /*04a0*/  FFMA R8, R8, R14, R17 ;  /* 0x0000000e08087223 */ /* 0x000fc60000000011 */
[----:B------:R-:W-:Y:S02]  /*04b0*/  FFMA R9, R9, R15, R24 ;  /* 0x0000000f09097223 */ /* 0x000fe40000000018 */
[----:B------:R-:W-:-:S03]  /*04c0*/  FSETP.GT.AND P1, PT, R8, RZ, PT ;  /* 0x000000ff0800720b */ /* 0x000fc60003f24000 */
[----:B------:R-:W-:Y:S01]  /*04d0*/  FSETP.GT.AND P2, PT, R9, RZ, PT ;  /* 0x000000ff0900720b */ /* 0x000fe20003f44000 */
[----:B------:R0:W-:Y:S02]  /*04e0*/  @!P0 STG.E.64 desc[UR4][R2.64], R12 ;  /* 0x0000000c02008986 */ /* 0x0001e4000c101b04 */
[----:B0-----:R-:W-:-:S07]  /*04f0*/  IMAD.WIDE R4, R0, 0x4, R4 ;  /* 0x0000000400047825 */ /* 0x001fce00078e0204 */
[----:B------:R-:W-:-:S03]  /*0500*/  @!P1 FMUL R8, R8, 0.0099999997764825820923 ;  /* 0x3c23d70a08089820 */ /* 0x000fc60000400000 */
[----:B------:R-:W-:Y:S01]  /*0510*/  @!P2 FMUL R9, R9, 0.0099999997764825820923 ;  /* 0x3c23d70a0909a820 */ /* 0x000fe20000400000 */
[----:B------:R-:W-:Y:S06]  /*0520*/  @P0 EXIT ;  /* 0x000000000000094d */ /* 0x000fec0003800000 */
[----:B------:R-:W-:Y:S01]  /*0530*/  STG.E.64 desc[UR4][R4.64], R8 ;  /* 0x0000000804007986 */ /* 0x000fe2000c101b04 */
[----:B------:R-:W-:Y:S05]  /*0540*/  EXIT ;  /* 0x000000000000794d */ /* 0x000fea0003800000 */
.L_x_0:
[----:B------:R-:W-:-:S00]  /*0550*/  BRA `(.L_x_0) ;  /* 0xfffffffc00fc7947 */ /* 0x000fc0000383ffff */
[----:B------:R-:W-:-:S00]  /*0560*/  NOP ;  /* 0x0000000000007918 */ /* 0x000fc00000000000 */
        /* <DEDUP_REMOVED lines=9> */
.L_x_1:


//--------------------- .nv.global.init           --------------------------
	.section	.nv.global.init,"aw",@progbits
.nv.global.init:
	.type		_$_str,@object
	.size		_$_str,(_$_str_$_2 - _$_str)
_$_str:
        /*0000*/ 	.byte	0x5f, 0x5f, 0x43, 0x55, 0x44, 0x41, 0x5f, 0x46, 0x54, 0x5a, 0x00
	.type		_$_str_$_2,@object
	.size		_$_str_$_2,(.L_1 - _$_str_$_2)
_$_str_$_2:
        /*000b*/ 	.byte	0x5f, 0x5f, 0x43, 0x55, 0x44, 0x41, 0x5f, 0x50, 0x52, 0x45, 0x43, 0x5f, 0x53, 0x51, 0x52, 0x54
        /*001b*/ 	.byte	0x00
.L_1:


//--------------------- .nv.constant0.triton_poi_fused__native_batch_norm_legit_no_training_convolution_leaky_relu_0 --------------------------
	.section	.nv.constant0.triton_poi_fused__native_batch_norm_legit_no_training_convolution_leaky_relu_0,"a",@progbits
	.sectionflags	@""
	.align	4
.nv.constant0.triton_poi_fused__native_batch_norm_legit_no_training_convolution_leaky_relu_0:
	.zero		588
